//
// Generated by NVIDIA NVVM Compiler
//
// Compiler Build ID: CL-36424714
// Cuda compilation tools, release 13.0, V13.0.88
// Based on NVVM 20.0.0
//

.version 9.0
.target sm_100
.address_size 64

	// .globl	_Z17MatrixMulOnDevicePfS_S_i

.visible .entry _Z17MatrixMulOnDevicePfS_S_i(
	.param .u64 .ptr .align 1 _Z17MatrixMulOnDevicePfS_S_i_param_0,
	.param .u64 .ptr .align 1 _Z17MatrixMulOnDevicePfS_S_i_param_1,
	.param .u64 .ptr .align 1 _Z17MatrixMulOnDevicePfS_S_i_param_2,
	.param .u32 _Z17MatrixMulOnDevicePfS_S_i_param_3
)
{
	.reg .pred 	%p<11>;
	.reg .b32 	%r<40>;
	.reg .b32 	%f<56>;
	.reg .b64 	%rd<51>;

	ld.param.u64 	%rd11, [_Z17MatrixMulOnDevicePfS_S_i_param_0];
	ld.param.u64 	%rd12, [_Z17MatrixMulOnDevicePfS_S_i_param_1];
	ld.param.u64 	%rd10, [_Z17MatrixMulOnDevicePfS_S_i_param_2];
	ld.param.u32 	%r19, [_Z17MatrixMulOnDevicePfS_S_i_param_3];
	cvta.to.global.u64 	%rd1, %rd12;
	cvta.to.global.u64 	%rd2, %rd11;
	mov.u32 	%r20, %tid.x;
	mov.u32 	%r21, %ctaid.x;
	mov.u32 	%r22, %ntid.x;
	mad.lo.s32 	%r1, %r21, %r22, %r20;
	mul.lo.s32 	%r23, %r19, %r19;
	setp.ge.s32 	%p1, %r1, %r23;
	@%p1 bra 	$L__BB0_13;
	rem.s32 	%r2, %r1, %r19;
	setp.lt.s32 	%p2, %r19, 1;
	@%p2 bra 	$L__BB0_13;
	sub.s32 	%r3, %r1, %r2;
	cvta.to.global.u64 	%rd13, %rd10;
	mul.wide.s32 	%rd14, %r1, 4;
	add.s64 	%rd3, %rd13, %rd14;
	and.b32  	%r4, %r19, 7;
	setp.lt.u32 	%p3, %r19, 8;
	mov.f32 	%f53, 0f00000000;
	mov.b32 	%r38, 0;
	@%p3 bra 	$L__BB0_5;
	and.b32  	%r25, %r19, 2147483640;
	neg.s32 	%r36, %r25;
	mul.wide.u32 	%rd15, %r19, 8;
	add.s64 	%rd4, %rd1, %rd15;
	mul.wide.u32 	%rd16, %r19, 12;
	add.s64 	%rd5, %rd1, %rd16;
	mul.wide.u32 	%rd17, %r19, 16;
	add.s64 	%rd6, %rd1, %rd17;
	mul.wide.u32 	%rd18, %r19, 20;
	add.s64 	%rd7, %rd1, %rd18;
	mul.wide.u32 	%rd19, %r19, 24;
	add.s64 	%rd8, %rd1, %rd19;
	mul.wide.u32 	%rd20, %r19, 28;
	add.s64 	%rd9, %rd1, %rd20;
	mov.f32 	%f53, 0f00000000;
	mov.u32 	%r34, %r3;
	mov.u32 	%r35, %r2;
$L__BB0_4:
	.pragma "nounroll";
	and.b32  	%r38, %r19, 2147483640;
	mul.wide.s32 	%rd21, %r35, 4;
	mul.wide.u32 	%rd22, %r19, 4;
	add.s64 	%rd23, %rd1, %rd21;
	add.s64 	%rd24, %rd23, %rd22;
	add.s64 	%rd25, %rd4, %rd21;
	add.s64 	%rd26, %rd5, %rd21;
	add.s64 	%rd27, %rd6, %rd21;
	add.s64 	%rd28, %rd7, %rd21;
	add.s64 	%rd29, %rd8, %rd21;
	add.s64 	%rd30, %rd9, %rd21;
	mul.wide.s32 	%rd31, %r34, 4;
	add.s64 	%rd32, %rd2, %rd31;
	ld.global.f32 	%f10, [%rd32];
	ld.global.f32 	%f11, [%rd23];
	fma.rn.f32 	%f12, %f10, %f11, %f53;
	st.global.f32 	[%rd3], %f12;
	ld.global.f32 	%f13, [%rd32+4];
	ld.global.f32 	%f14, [%rd24];
	fma.rn.f32 	%f15, %f13, %f14, %f12;
	st.global.f32 	[%rd3], %f15;
	ld.global.f32 	%f16, [%rd32+8];
	ld.global.f32 	%f17, [%rd25];
	fma.rn.f32 	%f18, %f16, %f17, %f15;
	st.global.f32 	[%rd3], %f18;
	ld.global.f32 	%f19, [%rd32+12];
	ld.global.f32 	%f20, [%rd26];
	fma.rn.f32 	%f21, %f19, %f20, %f18;
	st.global.f32 	[%rd3], %f21;
	ld.global.f32 	%f22, [%rd32+16];
	ld.global.f32 	%f23, [%rd27];
	fma.rn.f32 	%f24, %f22, %f23, %f21;
	st.global.f32 	[%rd3], %f24;
	ld.global.f32 	%f25, [%rd32+20];
	ld.global.f32 	%f26, [%rd28];
	fma.rn.f32 	%f27, %f25, %f26, %f24;
	st.global.f32 	[%rd3], %f27;
	ld.global.f32 	%f28, [%rd32+24];
	ld.global.f32 	%f29, [%rd29];
	fma.rn.f32 	%f30, %f28, %f29, %f27;
	st.global.f32 	[%rd3], %f30;
	ld.global.f32 	%f31, [%rd32+28];
	ld.global.f32 	%f32, [%rd30];
	fma.rn.f32 	%f53, %f31, %f32, %f30;
	st.global.f32 	[%rd3], %f53;
	add.s32 	%r36, %r36, 8;
	shl.b32 	%r26, %r19, 3;
	add.s32 	%r35, %r35, %r26;
	add.s32 	%r34, %r34, 8;
	setp.ne.s32 	%p4, %r36, 0;
	@%p4 bra 	$L__BB0_4;
$L__BB0_5:
	setp.eq.s32 	%p5, %r4, 0;
	@%p5 bra 	$L__BB0_13;
	and.b32  	%r14, %r19, 3;
	setp.lt.u32 	%p6, %r4, 4;
	@%p6 bra 	$L__BB0_8;
	add.s32 	%r27, %r3, %r38;
	mul.wide.s32 	%rd33, %r27, 4;
	add.s64 	%rd34, %rd2, %rd33;
	ld.global.f32 	%f33, [%rd34];
	mad.lo.s32 	%r28, %r38, %r19, %r2;
	mul.wide.s32 	%rd35, %r28, 4;
	add.s64 	%rd36, %rd1, %rd35;
	ld.global.f32 	%f34, [%rd36];
	fma.rn.f32 	%f35, %f33, %f34, %f53;
	st.global.f32 	[%rd3], %f35;
	ld.global.f32 	%f36, [%rd34+4];
	mul.wide.u32 	%rd37, %r19, 4;
	add.s64 	%rd38, %rd36, %rd37;
	ld.global.f32 	%f37, [%rd38];
	fma.rn.f32 	%f38, %f36, %f37, %f35;
	st.global.f32 	[%rd3], %f38;
	ld.global.f32 	%f39, [%rd34+8];
	add.s64 	%rd39, %rd38, %rd37;
	ld.global.f32 	%f40, [%rd39];
	fma.rn.f32 	%f41, %f39, %f40, %f38;
	st.global.f32 	[%rd3], %f41;
	ld.global.f32 	%f42, [%rd34+12];
	add.s64 	%rd40, %rd39, %rd37;
	ld.global.f32 	%f43, [%rd40];
	fma.rn.f32 	%f53, %f42, %f43, %f41;
	st.global.f32 	[%rd3], %f53;
	add.s32 	%r38, %r38, 4;
$L__BB0_8:
	setp.eq.s32 	%p7, %r14, 0;
	@%p7 bra 	$L__BB0_13;
	setp.eq.s32 	%p8, %r14, 1;
	@%p8 bra 	$L__BB0_11;
	add.s32 	%r29, %r3, %r38;
	mul.wide.s32 	%rd41, %r29, 4;
	add.s64 	%rd42, %rd2, %rd41;
	ld.global.f32 	%f44, [%rd42];
	mad.lo.s32 	%r30, %r38, %r19, %r2;
	mul.wide.s32 	%rd43, %r30, 4;
	add.s64 	%rd44, %rd1, %rd43;
	ld.global.f32 	%f45, [%rd44];
	fma.rn.f32 	%f46, %f44, %f45, %f53;
	st.global.f32 	[%rd3], %f46;
	ld.global.f32 	%f47, [%rd42+4];
	mul.wide.u32 	%rd45, %r19, 4;
	add.s64 	%rd46, %rd44, %rd45;
	ld.global.f32 	%f48, [%rd46];
	fma.rn.f32 	%f53, %f47, %f48, %f46;
	st.global.f32 	[%rd3], %f53;
	add.s32 	%r38, %r38, 2;
$L__BB0_11:
	and.b32  	%r31, %r19, 1;
	setp.eq.b32 	%p9, %r31, 1;
	not.pred 	%p10, %p9;
	@%p10 bra 	$L__BB0_13;
	add.s32 	%r32, %r3, %r38;
	mul.wide.s32 	%rd47, %r32, 4;
	add.s64 	%rd48, %rd2, %rd47;
	ld.global.f32 	%f49, [%rd48];
	mad.lo.s32 	%r33, %r38, %r19, %r2;
	mul.wide.s32 	%rd49, %r33, 4;
	add.s64 	%rd50, %rd1, %rd49;
	ld.global.f32 	%f50, [%rd50];
	fma.rn.f32 	%f51, %f49, %f50, %f53;
	st.global.f32 	[%rd3], %f51;
$L__BB0_13:
	ret;

}


// ===== COMPILED SASS (sm_100) =====

	.target	sm_100

	.elftype	@"ET_EXEC"


//--------------------- .note.nv.tkinfo           --------------------------
	.section	.note.nv.tkinfo,"",@"SHT_NOTE"
	.sectionflags	@"SHF_NOTE_NV_TKINFO"
	.tkinfo
        /*0018*/ 	.word	0x00000002
        /*0030*/ 	.string	""
        /*0030*/ 	.string	"ptxas"
        /*0030*/ 	.string	"Cuda compilation tools, release 13.0, V13.0.88"
        /*0030*/ 	.string	"Build cuda_13.0.r13.0/compiler.36424714_0"
        /*0030*/ 	.string	"-arch sm_100 -m 64 "



//--------------------- .note.nv.cuinfo           --------------------------
	.section	.note.nv.cuinfo,"",@"SHT_NOTE"
	.sectionflags	@"SHF_NOTE_NV_CUINFO"
        /*0018*/ 	.short	0x0002
        /*001a*/ 	.short	0x0064
        /*001c*/ 	.short	0x0082
	.zero		2


//--------------------- .nv.info                  --------------------------
	.section	.nv.info,"",@"SHT_CUDA_INFO"
	.align	4


	//----- nvinfo : EIATTR_REGCOUNT
	.align		4
        /*0000*/ 	.byte	0x04, 0x2f
        /*0002*/ 	.short	(.L_1 - .L_0)
	.align		4
.L_0:
        /*0004*/ 	.word	index@(_Z17MatrixMulOnDevicePfS_S_i)
        /*0008*/ 	.word	0x00000018


	//----- nvinfo : EIATTR_FRAME_SIZE
	.align		4
.L_1:
        /*000c*/ 	.byte	0x04, 0x11
        /*000e*/ 	.short	(.L_3 - .L_2)
	.align		4
.L_2:
        /*0010*/ 	.word	index@(_Z17MatrixMulOnDevicePfS_S_i)
        /*0014*/ 	.word	0x00000000


	//----- nvinfo : EIATTR_MIN_STACK_SIZE
	.align		4
.L_3:
        /*0018*/ 	.byte	0x04, 0x12
        /*001a*/ 	.short	(.L_5 - .L_4)
	.align		4
.L_4:
        /*001c*/ 	.word	index@(_Z17MatrixMulOnDevicePfS_S_i)
        /*0020*/ 	.word	0x00000000
.L_5:


//--------------------- .nv.compat                --------------------------
	.section	.nv.compat,"",@"SHT_CUDA_COMPAT_INFO"
	.align	4
        /*0000*/ 	.byte	0x02, 0x09, 0x00, 0x00, 0x02, 0x02, 0x01, 0x00, 0x02, 0x05, 0x05, 0x00, 0x03, 0x07, 0x01, 0x01
        /*0010*/ 	.byte	0x02, 0x03, 0x00, 0x00, 0x02, 0x06, 0x01, 0x00, 0x04, 0x0b, 0x08, 0x00, 0x09, 0x00, 0x00, 0x00
        /*0020*/ 	.byte	0x00, 0x00, 0x00, 0x00


//--------------------- .nv.info._Z17MatrixMulOnDevicePfS_S_i --------------------------
	.section	.nv.info._Z17MatrixMulOnDevicePfS_S_i,"",@"SHT_CUDA_INFO"
	.sectionflags	@""
	.align	4


	//----- nvinfo : EIATTR_CUDA_API_VERSION
	.align		4
        /*0000*/ 	.byte	0x04, 0x37
        /*0002*/ 	.short	(.L_7 - .L_6)
.L_6:
        /*0004*/ 	.word	0x00000082


	//----- nvinfo : EIATTR_KPARAM_INFO
	.align		4
.L_7:
        /*0008*/ 	.byte	0x04, 0x17
        /*000a*/ 	.short	(.L_9 - .L_8)
.L_8:
        /*000c*/ 	.word	0x00000000
        /*0010*/ 	.short	0x0003
        /*0012*/ 	.short	0x0018
        /*0014*/ 	.byte	0x00, 0xf0, 0x11, 0x00


	//----- nvinfo : EIATTR_KPARAM_INFO
	.align		4
.L_9:
        /*0018*/ 	.byte	0x04, 0x17
        /*001a*/ 	.short	(.L_11 - .L_10)
.L_10:
        /*001c*/ 	.word	0x00000000
        /*0020*/ 	.short	0x0002
        /*0022*/ 	.short	0x0010
        /*0024*/ 	.byte	0x00, 0xf5, 0x21, 0x00


	//----- nvinfo : EIATTR_KPARAM_INFO
	.align		4
.L_11:
        /*0028*/ 	.byte	0x04, 0x17
        /*002a*/ 	.short	(.L_13 - .L_12)
.L_12:
        /*002c*/ 	.word	0x00000000
        /*0030*/ 	.short	0x0001
        /*0032*/ 	.short	0x0008
        /*0034*/ 	.byte	0x00, 0xf5, 0x21, 0x00


	//----- nvinfo : EIATTR_KPARAM_INFO
	.align		4
.L_13:
        /*0038*/ 	.byte	0x04, 0x17
        /*003a*/ 	.short	(.L_15 - .L_14)
.L_14:
        /*003c*/ 	.word	0x00000000
        /*0040*/ 	.short	0x0000
        /*0042*/ 	.short	0x0000
        /*0044*/ 	.byte	0x00, 0xf5, 0x21, 0x00


	//----- nvinfo : EIATTR_SPARSE_MMA_MASK
	.align		4
.L_15:
        /*0048*/ 	.byte	0x03, 0x50
        /*004a*/ 	.short	0x0000


	//----- nvinfo : EIATTR_MAXREG_COUNT
	.align		4
        /*004c*/ 	.byte	0x03, 0x1b
        /*004e*/ 	.short	0x00ff


	//----- nvinfo : EIATTR_MERCURY_ISA_VERSION
	.align		4
        /*0050*/ 	.byte	0x03, 0x5f
        /*0052*/ 	.short	0x0101


	//----- nvinfo : EIATTR_VRC_CTA_INIT_COUNT
	.align		4
        /*0054*/ 	.byte	0x02, 0x4a
	.zero		1
	.zero		1


	//----- nvinfo : EIATTR_EXIT_INSTR_OFFSETS
	.align		4
        /*0058*/ 	.byte	0x04, 0x1c
        /*005a*/ 	.short	(.L_17 - .L_16)


	//   ....[0]....
.L_16:
        /*005c*/ 	.word	0x00000080


	//   ....[1]....
        /*0060*/ 	.word	0x000001b0


	//   ....[2]....
        /*0064*/ 	.word	0x00000720


	//   ....[3]....
        /*0068*/ 	.word	0x00000940


	//   ....[4]....
        /*006c*/ 	.word	0x00000ab0


	//   ....[5]....
        /*0070*/ 	.word	0x00000b60


	//----- nvinfo : EIATTR_CBANK_PARAM_SIZE
	.align		4
.L_17:
        /*0074*/ 	.byte	0x03, 0x19
        /*0076*/ 	.short	0x001c


	//----- nvinfo : EIATTR_PARAM_CBANK
	.align		4
        /*0078*/ 	.byte	0x04, 0x0a
        /*007a*/ 	.short	(.L_19 - .L_18)
	.align		4
.L_18:
        /*007c*/ 	.word	index@(.nv.constant0._Z17MatrixMulOnDevicePfS_S_i)
        /*0080*/ 	.short	0x0380
        /*0082*/ 	.short	0x001c


	//----- nvinfo : EIATTR_SW_WAR
	.align		4
.L_19:
        /*0084*/ 	.byte	0x04, 0x36
        /*0086*/ 	.short	(.L_21 - .L_20)
.L_20:
        /*0088*/ 	.word	0x00000008
.L_21:


//--------------------- .nv.callgraph             --------------------------
	.section	.nv.callgraph,"",@"SHT_CUDA_CALLGRAPH"
	.align	4
	.sectionentsize	8
	.align		4
        /*0000*/ 	.word	0x00000000
	.align		4
        /*0004*/ 	.word	0xffffffff
	.align		4
        /*0008*/ 	.word	0x00000000
	.align		4
        /*000c*/ 	.word	0xfffffffe
	.align		4
        /*0010*/ 	.word	0x00000000
	.align		4
        /*0014*/ 	.word	0xfffffffd
	.align		4
        /*0018*/ 	.word	0x00000000
	.align		4
        /*001c*/ 	.word	0xfffffffc


//--------------------- .text._Z17MatrixMulOnDevicePfS_S_i --------------------------
	.section	.text._Z17MatrixMulOnDevicePfS_S_i,"ax",@progbits
	.align	128
        .global         _Z17MatrixMulOnDevicePfS_S_i
        .type           _Z17MatrixMulOnDevicePfS_S_i,@function
        .size           _Z17MatrixMulOnDevicePfS_S_i,(.L_x_5 - _Z17MatrixMulOnDevicePfS_S_i)
        .other          _Z17MatrixMulOnDevicePfS_S_i,@"STO_CUDA_ENTRY STV_DEFAULT"
_Z17MatrixMulOnDevicePfS_S_i:
.text._Z17MatrixMulOnDevicePfS_S_i:
[----:B------:R-:W-:Y:S01]  /*0000*/  LDC R1, c[0x0][0x37c] ;  /* 0x0000df00ff017b82 */ /* 0x000fe20000000800 */
[----:B------:R-:W0:Y:S07]  /*0010*/  S2R R9, SR_TID.X ;  /* 0x0000000000097919 */ /* 0x000e2e0000002100 */
[----:B------:R-:W0:Y:S01]  /*0020*/  S2UR UR5, SR_CTAID.X ;  /* 0x00000000000579c3 */ /* 0x000e220000002500 */
[----:B------:R-:W1:Y:S07]  /*0030*/  LDCU UR18, c[0x0][0x398] ;  /* 0x00007300ff1277ac */ /* 0x000e6e0008000800 */
[----:B------:R-:W0:Y:S01]  /*0040*/  LDC R0, c[0x0][0x360] ;  /* 0x0000d800ff007b82 */ /* 0x000e220000000800 */
[----:B-1----:R-:W-:Y:S01]  /*0050*/  UIMAD UR4, UR18, UR18, URZ ;  /* 0x00000012120472a4 */ /* 0x002fe2000f8e02ff */
[----:B0-----:R-:W-:-:S05]  /*0060*/  IMAD R9, R0, UR5, R9 ;  /* 0x0000000500097c24 */ /* 0x001fca000f8e0209 */
[----:B------:R-:W-:-:S13]  /*0070*/  ISETP.GE.AND P0, PT, R9, UR4, PT ;  /* 0x0000000409007c0c */ /* 0x000fda000bf06270 */
[----:B------:R-:W-:Y:S05]  /*0080*/  @P0 EXIT ;  /* 0x000000000000094d */ /* 0x000fea0003800000 */
[----:B------:R-:W-:Y:S01]  /*0090*/  IABS R5, UR18 ;  /* 0x0000001200057c13 */ /* 0x000fe20008000000 */
[----:B------:R-:W-:-:S03]  /*00a0*/  UISETP.GE.AND UP0, UPT, UR18, 0x1, UPT ;  /* 0x000000011200788c */ /* 0x000fc6000bf06270 */
[----:B------:R-:W0:Y:S03]  /*00b0*/  I2F.RP R0, R5 ;  /* 0x0000000500007306 */ /* 0x000e260000209400 */
[----:B------:R-:W-:-:S05]  /*00c0*/  PLOP3.LUT P1, PT, PT, PT, UP0, 0x80, 0x8 ;  /* 0x000000000008781c */ /* 0x000fca0003f2f008 */
[----:B0-----:R-:W0:Y:S02]  /*00d0*/  MUFU.RCP R0, R0 ;  /* 0x0000000000007308 */ /* 0x001e240000001000 */
[----:B0-----:R-:W-:-:S06]  /*00e0*/  IADD3 R2, PT, PT, R0, 0xffffffe, RZ ;  /* 0x0ffffffe00027810 */ /* 0x001fcc0007ffe0ff */
[----:B------:R0:W1:Y:S02]  /*00f0*/  F2I.FTZ.U32.TRUNC.NTZ R3, R2 ;  /* 0x0000000200037305 */ /* 0x000064000021f000 */
[----:B0-----:R-:W-:Y:S01]  /*0100*/  HFMA2 R2, -RZ, RZ, 0, 0 ;  /* 0x00000000ff027431 */ /* 0x001fe200000001ff */
[----:B-1----:R-:W-:-:S05]  /*0110*/  IADD3 R4, PT, PT, RZ, -R3, RZ ;  /* 0x80000003ff047210 */ /* 0x002fca0007ffe0ff */
[----:B------:R-:W-:Y:S01]  /*0120*/  IMAD R7, R4, R5, RZ ;  /* 0x0000000504077224 */ /* 0x000fe200078e02ff */
[----:B------:R-:W-:-:S03]  /*0130*/  IABS R4, R9 ;  /* 0x0000000900047213 */ /* 0x000fc60000000000 */
[----:B------:R-:W-:-:S06]  /*0140*/  IMAD.HI.U32 R3, R3, R7, R2 ;  /* 0x0000000703037227 */ /* 0x000fcc00078e0002 */
[----:B------:R-:W-:-:S05]  /*0150*/  IMAD.HI.U32 R3, R3, R4, RZ ;  /* 0x0000000403037227 */ /* 0x000fca00078e00ff */
[----:B------:R-:W-:-:S05]  /*0160*/  IADD3 R3, PT, PT, -R3, RZ, RZ ;  /* 0x000000ff03037210 */ /* 0x000fca0007ffe1ff */
[----:B------:R-:W-:-:S05]  /*0170*/  IMAD R0, R5, R3, R4 ;  /* 0x0000000305007224 */ /* 0x000fca00078e0204 */
[----:B------:R-:W-:-:S13]  /*0180*/  ISETP.GT.U32.AND P0, PT, R5, R0, PT ;  /* 0x000000000500720c */ /* 0x000fda0003f04070 */
[----:B------:R-:W-:-:S04]  /*0190*/  @!P0 IADD3 R0, PT, PT, R0, -R5, RZ ;  /* 0x8000000500008210 */ /* 0x000fc80007ffe0ff */
[----:B------:R-:W-:Y:S01]  /*01a0*/  ISETP.GT.U32.AND P0, PT, R5, R0, PT ;  /* 0x000000000500720c */ /* 0x000fe20003f04070 */
[----:B------:R-:W-:-:S12]  /*01b0*/  @!P1 EXIT ;  /* 0x000000000000994d */ /* 0x000fd80003800000 */
[----:B------:R-:W0:Y:S01]  /*01c0*/  LDC.64 R2, c[0x0][0x390] ;  /* 0x0000e400ff027b82 */ /* 0x000e220000000a00 */
[----:B------:R-:W-:Y:S01]  /*01d0*/  ISETP.GE.AND P2, PT, R9, RZ, PT ;  /* 0x000000ff0900720c */ /* 0x000fe20003f46270 */
[----:B------:R-:W-:Y:S02]  /*01e0*/  UISETP.GE.U32.AND UP0, UPT, UR18, 0x8, UPT ;  /* 0x000000081200788c */ /* 0x000fe4000bf06070 */
[----:B------:R-:W-:Y:S01]  /*01f0*/  ISETP.NE.AND P1, PT, RZ, UR18, PT ;  /* 0x00000012ff007c0c */ /* 0x000fe2000bf25270 */
[----:B------:R-:W1:Y:S01]  /*0200*/  LDCU.64 UR16, c[0x0][0x358] ;  /* 0x00006b00ff1077ac */ /* 0x000e620008000a00 */
[----:B------:R-:W-:Y:S02]  /*0210*/  @!P0 IADD3 R0, PT, PT, R0, -R5, RZ ;  /* 0x8000000500008210 */ /* 0x000fe40007ffe0ff */
[----:B------:R-:W-:Y:S02]  /*0220*/  MOV R5, RZ ;  /* 0x000000ff00057202 */ /* 0x000fe40000000f00 */
[----:B------:R-:W-:-:S04]  /*0230*/  MOV R7, RZ ;  /* 0x000000ff00077202 */ /* 0x000fc80000000f00 */
[----:B------:R-:W-:-:S03]  /*0240*/  @!P2 IADD3 R0, PT, PT, -R0, RZ, RZ ;  /* 0x000000ff0000a210 */ /* 0x000fc60007ffe1ff */
[----:B------:R-:W-:-:S04]  /*0250*/  @!P1 LOP3.LUT R0, RZ, UR18, RZ, 0x33, !PT ;  /* 0x00000012ff009c12 */ /* 0x000fc8000f8e33ff */
[C---:B------:R-:W-:Y:S01]  /*0260*/  IADD3 R4, PT, PT, R9.reuse, -R0, RZ ;  /* 0x8000000009047210 */ /* 0x040fe20007ffe0ff */
[----:B0-----:R-:W-:Y:S01]  /*0270*/  IMAD.WIDE R2, R9, 0x4, R2 ;  /* 0x0000000409027825 */ /* 0x001fe200078e0202 */
[----:B-1----:R-:W-:Y:S06]  /*0280*/  BRA.U !UP0, `(.L_x_0) ;  /* 0x00000005081c7547 */ /* 0x002fec000b800000 */
[----:B------:R-:W0:Y:S01]  /*0290*/  LDCU.64 UR20, c[0x0][0x388] ;  /* 0x00007100ff1477ac */ /* 0x000e220008000a00 */
[----:B------:R-:W-:Y:S02]  /*02a0*/  MOV R5, RZ ;  /* 0x000000ff00057202 */ /* 0x000fe40000000f00 */
[----:B------:R-:W-:Y:S01]  /*02b0*/  MOV R9, R4 ;  /* 0x0000000400097202 */ /* 0x000fe20000000f00 */
[----:B------:R-:W-:Y:S01]  /*02c0*/  ULOP3.LUT UR4, UR18, 0x7ffffff8, URZ, 0xc0, !UPT ;  /* 0x7ffffff812047892 */ /* 0x000fe2000f8ec0ff */
[----:B------:R-:W-:-:S03]  /*02d0*/  MOV R8, R0 ;  /* 0x0000000000087202 */ /* 0x000fc60000000f00 */
[----:B------:R-:W-:Y:S02]  /*02e0*/  UIADD3 UR4, UPT, UPT, -UR4, URZ, URZ ;  /* 0x000000ff04047290 */ /* 0x000fe4000fffe1ff */
[----:B0-----:R-:W-:Y:S02]  /*02f0*/  UIMAD.WIDE.U32 UR6, UR18, 0xc, UR20 ;  /* 0x0000000c120678a5 */ /* 0x001fe4000f8e0014 */
[----:B------:R-:W-:Y:S02]  /*0300*/  UIMAD.WIDE.U32 UR8, UR18, 0x10, UR20 ;  /* 0x00000010120878a5 */ /* 0x000fe4000f8e0014 */
[----:B------:R-:W-:Y:S02]  /*0310*/  UIMAD.WIDE.U32 UR10, UR18, 0x14, UR20 ;  /* 0x00000014120a78a5 */ /* 0x000fe4000f8e0014 */
[----:B------:R-:W-:Y:S02]  /*0320*/  UIMAD.WIDE.U32 UR12, UR18, 0x18, UR20 ;  /* 0x00000018120c78a5 */ /* 0x000fe4000f8e0014 */
[----:B------:R-:W-:-:S12]  /*0330*/  UIMAD.WIDE.U32 UR14, UR18, 0x1c, UR20 ;  /* 0x0000001c120e78a5 */ /* 0x000fd8000f8e0014 */
.L_x_1:
[----:B------:R-:W0:Y:S01]  /*0340*/  LDC.64 R6, c[0x0][0x380] ;  /* 0x0000e000ff067b82 */ /* 0x000e220000000a00 */
[----:B------:R-:W-:-:S05]  /*0350*/  HFMA2 R11, -RZ, RZ, 0, 2.384185791015625e-07 ;  /* 0x00000004ff0b7431 */ /* 0x000fca00000001ff */
[----:B------:R-:W-:-:S05]  /*0360*/  IMAD.WIDE R10, R8, R11, UR20 ;  /* 0x00000014080a7e25 */ /* 0x000fca000f8e020b */
[----:B------:R-:W2:Y:S01]  /*0370*/  LDG.E R13, desc[UR16][R10.64] ;  /* 0x000000100a0d7981 */ /* 0x000ea2000c1e1900 */
[----:B0-----:R-:W-:-:S05]  /*0380*/  IMAD.WIDE R6, R9, 0x4, R6 ;  /* 0x0000000409067825 */ /* 0x001fca00078e0206 */
[----:B------:R-:W2:Y:S01]  /*0390*/  LDG.E R12, desc[UR16][R6.64] ;  /* 0x00000010060c7981 */ /* 0x000ea2000c1e1900 */
[----:B------:R-:W-:Y:S01]  /*03a0*/  MOV R15, UR18 ;  /* 0x00000012000f7c02 */ /* 0x000fe20008000f00 */
[----:B------:R-:W-:Y:S01]  /*03b0*/  UIMAD.WIDE.U32 UR22, UR18, 0x8, UR20 ;  /* 0x00000008121678a5 */ /* 0x000fe2000f8e0014 */
[----:B-12---:R-:W-:-:S03]  /*03c0*/  FFMA R5, R12, R13, R5 ;  /* 0x0000000d0c057223 */ /* 0x006fc60000000005 */
[----:B------:R-:W-:Y:S02]  /*03d0*/  IMAD.WIDE.U32 R12, R15, 0x4, R10 ;  /* 0x000000040f0c7825 */ /* 0x000fe400078e000a */
[----:B------:R0:W-:Y:S04]  /*03e0*/  STG.E desc[UR16][R2.64], R5 ;  /* 0x0000000502007986 */ /* 0x0001e8000c101910 */
[----:B------:R-:W2:Y:S04]  /*03f0*/  LDG.E R12, desc[UR16][R12.64] ;  /* 0x000000100c0c7981 */ /* 0x000ea8000c1e1900 */
[----:B------:R-:W2:Y:S01]  /*0400*/  LDG.E R16, desc[UR16][R6.64+0x4] ;  /* 0x0000041006107981 */ /* 0x000ea2000c1e1900 */
[----:B------:R-:W-:Y:S01]  /*0410*/  MOV R14, UR22 ;  /* 0x00000016000e7c02 */ /* 0x000fe20008000f00 */
[----:B------:R-:W-:-:S04]  /*0420*/  IMAD.U32 R15, RZ, RZ, UR23 ;  /* 0x00000017ff0f7e24 */ /* 0x000fc8000f8e00ff */
[----:B------:R-:W-:-:S04]  /*0430*/  IMAD.WIDE R10, R8, 0x4, R14 ;  /* 0x00000004080a7825 */ /* 0x000fc800078e020e */
[----:B--2---:R-:W-:-:S05]  /*0440*/  FFMA R17, R16, R12, R5 ;  /* 0x0000000c10117223 */ /* 0x004fca0000000005 */
[----:B------:R1:W-:Y:S04]  /*0450*/  STG.E desc[UR16][R2.64], R17 ;  /* 0x0000001102007986 */ /* 0x0003e8000c101910 */
[----:B------:R-:W0:Y:S04]  /*0460*/  LDG.E R10, desc[UR16][R10.64] ;  /* 0x000000100a0a7981 */ /* 0x000e28000c1e1900 */
[----:B------:R-:W0:Y:S01]  /*0470*/  LDG.E R14, desc[UR16][R6.64+0x8] ;  /* 0x00000810060e7981 */ /* 0x000e22000c1e1900 */
[----:B------:R-:W-:Y:S01]  /*0480*/  MOV R15, 0x4 ;  /* 0x00000004000f7802 */ /* 0x000fe20000000f00 */
[----:B------:R-:W-:-:S02]  /*0490*/  HFMA2 R13, -RZ, RZ, 0, 2.384185791015625e-07 ;  /* 0x00000004ff0d7431 */ /* 0x000fc400000001ff */
[----:B0-----:R-:W-:Y:S02]  /*04a0*/  FFMA R5, R14, R10, R17 ;  /* 0x0000000a0e057223 */ /* 0x001fe40000000011 */
[----:B------:R-:W-:-:S03]  /*04b0*/  IMAD.WIDE R14, R8, R15, UR6 ;  /* 0x00000006080e7e25 */ /* 0x000fc6000f8e020f */
[----:B------:R-:W-:Y:S04]  /*04c0*/  STG.E desc[UR16][R2.64], R5 ;  /* 0x0000000502007986 */ /* 0x000fe8000c101910 */
[----:B------:R-:W2:Y:S04]  /*04d0*/  LDG.E R14, desc[UR16][R14.64] ;  /* 0x000000100e0e7981 */ /* 0x000ea8000c1e1900 */
[----:B------:R-:W2:Y:S02]  /*04e0*/  LDG.E R12, desc[UR16][R6.64+0xc] ;  /* 0x00000c10060c7981 */ /* 0x000ea4000c1e1900 */
[----:B--2---:R-:W-:Y:S01]  /*04f0*/  FFMA R19, R12, R14, R5 ;  /* 0x0000000e0c137223 */ /* 0x004fe20000000005 */
[----:B------:R-:W-:-:S04]  /*0500*/  IMAD.WIDE R12, R8, R13, UR8 ;  /* 0x00000008080c7e25 */ /* 0x000fc8000f8e020d */
[----:B------:R0:W-:Y:S04]  /*0510*/  STG.E desc[UR16][R2.64], R19 ;  /* 0x0000001302007986 */ /* 0x0001e8000c101910 */
[----:B------:R-:W1:Y:S04]  /*0520*/  LDG.E R12, desc[UR16][R12.64] ;  /* 0x000000100c0c7981 */ /* 0x000e68000c1e1900 */
[----:B------:R-:W1:Y:S01]  /*0530*/  LDG.E R10, desc[UR16][R6.64+0x10] ;  /* 0x00001010060a7981 */ /* 0x000e62000c1e1900 */
[----:B------:R-:W-:Y:S01]  /*0540*/  MOV R11, 0x4 ;  /* 0x00000004000b7802 */ /* 0x000fe20000000f00 */
[----:B------:R-:W-:-:S02]  /*0550*/  HFMA2 R15, -RZ, RZ, 0, 2.384185791015625e-07 ;  /* 0x00000004ff0f7431 */ /* 0x000fc400000001ff */
[----:B-1----:R-:W-:Y:S02]  /*0560*/  FFMA R17, R10, R12, R19 ;  /* 0x0000000c0a117223 */ /* 0x002fe40000000013 */
[----:B------:R-:W-:-:S03]  /*0570*/  IMAD.WIDE R10, R8, R11, UR10 ;  /* 0x0000000a080a7e25 */ /* 0x000fc6000f8e020b */
[----:B------:R1:W-:Y:S04]  /*0580*/  STG.E desc[UR16][R2.64], R17 ;  /* 0x0000001102007986 */ /* 0x0003e8000c101910 */
[----:B------:R-:W2:Y:S04]  /*0590*/  LDG.E R10, desc[UR16][R10.64] ;  /* 0x000000100a0a7981 */ /* 0x000ea8000c1e1900 */
[----:B------:R-:W2:Y:S02]  /*05a0*/  LDG.E R14, desc[UR16][R6.64+0x14] ;  /* 0x00001410060e7981 */ /* 0x000ea4000c1e1900 */
[----:B--2---:R-:W-:Y:S01]  /*05b0*/  FFMA R21, R14, R10, R17 ;  /* 0x0000000a0e157223 */ /* 0x004fe20000000011 */
[----:B------:R-:W-:-:S04]  /*05c0*/  IMAD.WIDE R14, R8, R15, UR12 ;  /* 0x0000000c080e7e25 */ /* 0x000fc8000f8e020f */
[----:B------:R1:W-:Y:S04]  /*05d0*/  STG.E desc[UR16][R2.64], R21 ;  /* 0x0000001502007986 */ /* 0x0003e8000c101910 */
[----:B------:R-:W0:Y:S04]  /*05e0*/  LDG.E R14, desc[UR16][R14.64] ;  /* 0x000000100e0e7981 */ /* 0x000e28000c1e1900 */
[----:B------:R-:W0:Y:S01]  /*05f0*/  LDG.E R12, desc[UR16][R6.64+0x18] ;  /* 0x00001810060c7981 */ /* 0x000e22000c1e1900 */
[----:B------:R-:W-:Y:S01]  /*0600*/  MOV R13, 0x4 ;  /* 0x00000004000d7802 */ /* 0x000fe20000000f00 */
[----:B0-----:R-:W-:-:S04]  /*0610*/  FFMA R19, R12, R14, R21 ;  /* 0x0000000e0c137223 */ /* 0x001fc80000000015 */
[----:B------:R-:W-:Y:S01]  /*0620*/  IMAD.WIDE R12, R8, R13, UR14 ;  /* 0x0000000e080c7e25 */ /* 0x000fe2000f8e020d */
[----:B------:R1:W-:Y:S04]  /*0630*/  STG.E desc[UR16][R2.64], R19 ;  /* 0x0000001302007986 */ /* 0x0003e8000c101910 */
[----:B------:R-:W2:Y:S04]  /*0640*/  LDG.E R10, desc[UR16][R6.64+0x1c] ;  /* 0x00001c10060a7981 */ /* 0x000ea8000c1e1900 */
[----:B------:R-:W2:Y:S01]  /*0650*/  LDG.E R12, desc[UR16][R12.64] ;  /* 0x000000100c0c7981 */ /* 0x000ea2000c1e1900 */
[----:B------:R-:W-:-:S04]  /*0660*/  UIADD3 UR4, UPT, UPT, UR4, 0x8, URZ ;  /* 0x0000000804047890 */ /* 0x000fc8000fffe0ff */
[----:B------:R-:W-:Y:S01]  /*0670*/  UISETP.NE.AND UP0, UPT, UR4, URZ, UPT ;  /* 0x000000ff0400728c */ /* 0x000fe2000bf05270 */
[----:B------:R-:W-:Y:S02]  /*0680*/  MOV R11, UR18 ;  /* 0x00000012000b7c02 */ /* 0x000fe40008000f00 */
[----:B------:R-:W-:Y:S02]  /*0690*/  IADD3 R9, PT, PT, R9, 0x8, RZ ;  /* 0x0000000809097810 */ /* 0x000fe40007ffe0ff */
[----:B------:R-:W-:Y:S01]  /*06a0*/  LEA R8, R11, R8, 0x3 ;  /* 0x000000080b087211 */ /* 0x000fe200078e18ff */
[----:B--2---:R-:W-:-:S05]  /*06b0*/  FFMA R5, R10, R12, R19 ;  /* 0x0000000c0a057223 */ /* 0x004fca0000000013 */
[----:B------:R1:W-:Y:S01]  /*06c0*/  STG.E desc[UR16][R2.64], R5 ;  /* 0x0000000502007986 */ /* 0x0003e2000c101910 */
[----:B------:R-:W-:Y:S05]  /*06d0*/  BRA.U UP0, `(.L_x_1) ;  /* 0xfffffffd00187547 */ /* 0x000fea000b83ffff */
[----:B------:R-:W-:-:S06]  /*06e0*/  ULOP3.LUT UR4, UR18, 0x7ffffff8, URZ, 0xc0, !UPT ;  /* 0x7ffffff812047892 */ /* 0x000fcc000f8ec0ff */
[----:B------:R-:W-:-:S07]  /*06f0*/  IMAD.U32 R7, RZ, RZ, UR4 ;  /* 0x00000004ff077e24 */ /* 0x000fce000f8e00ff */
.L_x_0:
[----:B------:R-:W-:-:S06]  /*0700*/  ULOP3.LUT UR4, UR18, 0x7, URZ, 0xc0, !UPT ;  /* 0x0000000712047892 */ /* 0x000fcc000f8ec0ff */
[----:B------:R-:W-:-:S13]  /*0710*/  ISETP.NE.AND P0, PT, RZ, UR4, PT ;  /* 0x00000004ff007c0c */ /* 0x000fda000bf05270 */
[----:B------:R-:W-:Y:S05]  /*0720*/  @!P0 EXIT ;  /* 0x000000000000894d */ /* 0x000fea0003800000 */
[----:B------:R-:W-:Y:S02]  /*0730*/  UISETP.GE.U32.AND UP0, UPT, UR4, 0x4, UPT ;  /* 0x000000040400788c */ /* 0x000fe4000bf06070 */
[----:B------:R-:W-:-:S07]  /*0740*/  ULOP3.LUT UR4, UR18, 0x3, URZ, 0xc0, !UPT ;  /* 0x0000000312047892 */ /* 0x000fce000f8ec0ff */
[----:B------:R-:W-:Y:S05]  /*0750*/  BRA.U !UP0, `(.L_x_2) ;  /* 0x0000000108747547 */ /* 0x000fea000b800000 */
[----:B------:R-:W0:Y:S01]  /*0760*/  LDC.64 R8, c[0x0][0x380] ;  /* 0x0000e000ff087b82 */ /* 0x000e220000000a00 */
[----:B------:R-:W-:Y:S01]  /*0770*/  IADD3 R13, PT, PT, R4, R7, RZ ;  /* 0x00000007040d7210 */ /* 0x000fe20007ffe0ff */
[----:B------:R-:W-:-:S06]  /*0780*/  IMAD R15, R7, UR18, R0 ;  /* 0x00000012070f7c24 */ /* 0x000fcc000f8e0200 */
[----:B------:R-:W2:Y:S01]  /*0790*/  LDC.64 R10, c[0x0][0x388] ;  /* 0x0000e200ff0a7b82 */ /* 0x000ea20000000a00 */
[----:B0-----:R-:W-:-:S05]  /*07a0*/  IMAD.WIDE R8, R13, 0x4, R8 ;  /* 0x000000040d087825 */ /* 0x001fca00078e0208 */
[----:B------:R-:W1:Y:S01]  /*07b0*/  LDG.E R6, desc[UR16][R8.64] ;  /* 0x0000001008067981 */ /* 0x000e62000c1e1900 */
[----:B--2---:R-:W-:-:S05]  /*07c0*/  IMAD.WIDE R10, R15, 0x4, R10 ;  /* 0x000000040f0a7825 */ /* 0x004fca00078e020a */
[----:B------:R-:W1:Y:S01]  /*07d0*/  LDG.E R12, desc[UR16][R10.64] ;  /* 0x000000100a0c7981 */ /* 0x000e62000c1e1900 */
[----:B------:R-:W-:Y:S01]  /*07e0*/  MOV R13, UR18 ;  /* 0x00000012000d7c02 */ /* 0x000fe20008000f00 */
[----:B-1----:R-:W-:-:S04]  /*07f0*/  FFMA R5, R6, R12, R5 ;  /* 0x0000000c06057223 */ /* 0x002fc80000000005 */
[----:B------:R-:W-:Y:S01]  /*0800*/  IMAD.WIDE.U32 R12, R13, 0x4, R10 ;  /* 0x000000040d0c7825 */ /* 0x000fe200078e000a */
[----:B------:R0:W-:Y:S04]  /*0810*/  STG.E desc[UR16][R2.64], R5 ;  /* 0x0000000502007986 */ /* 0x0001e8000c101910 */
[----:B------:R-:W2:Y:S04]  /*0820*/  LDG.E R6, desc[UR16][R8.64+0x4] ;  /* 0x0000041008067981 */ /* 0x000ea8000c1e1900 */
[----:B------:R-:W2:Y:S01]  /*0830*/  LDG.E R14, desc[UR16][R12.64] ;  /* 0x000000100c0e7981 */ /* 0x000ea2000c1e1900 */
[----:B------:R-:W-:Y:S01]  /*0840*/  MOV R15, UR18 ;  /* 0x00000012000f7c02 */ /* 0x000fe20008000f00 */
[----:B--2---:R-:W-:-:S04]  /*0850*/  FFMA R17, R6, R14, R5 ;  /* 0x0000000e06117223 */ /* 0x004fc80000000005 */
[----:B------:R-:W-:Y:S01]  /*0860*/  IMAD.WIDE.U32 R14, R15, 0x4, R12 ;  /* 0x000000040f0e7825 */ /* 0x000fe200078e000c */
[----:B------:R2:W-:Y:S04]  /*0870*/  STG.E desc[UR16][R2.64], R17 ;  /* 0x0000001102007986 */ /* 0x0005e8000c101910 */
[----:B------:R-:W3:Y:S04]  /*0880*/  LDG.E R10, desc[UR16][R14.64] ;  /* 0x000000100e0a7981 */ /* 0x000ee8000c1e1900 */
[----:B------:R-:W3:Y:S01]  /*0890*/  LDG.E R6, desc[UR16][R8.64+0x8] ;  /* 0x0000081008067981 */ /* 0x000ee2000c1e1900 */
[----:B------:R-:W-:Y:S01]  /*08a0*/  MOV R11, UR18 ;  /* 0x00000012000b7c02 */ /* 0x000fe20008000f00 */
[----:B---3--:R-:W-:-:S04]  /*08b0*/  FFMA R19, R6, R10, R17 ;  /* 0x0000000a06137223 */ /* 0x008fc80000000011 */
[----:B------:R-:W-:Y:S01]  /*08c0*/  IMAD.WIDE.U32 R10, R11, 0x4, R14 ;  /* 0x000000040b0a7825 */ /* 0x000fe200078e000e */
[----:B------:R2:W-:Y:S04]  /*08d0*/  STG.E desc[UR16][R2.64], R19 ;  /* 0x0000001302007986 */ /* 0x0005e8000c101910 */
[----:B------:R-:W0:Y:S04]  /*08e0*/  LDG.E R6, desc[UR16][R8.64+0xc] ;  /* 0x00000c1008067981 */ /* 0x000e28000c1e1900 */
[----:B------:R-:W0:Y:S01]  /*08f0*/  LDG.E R10, desc[UR16][R10.64] ;  /* 0x000000100a0a7981 */ /* 0x000e22000c1e1900 */
[----:B------:R-:W-:Y:S01]  /*0900*/  IADD3 R7, PT, PT, R7, 0x4, RZ ;  /* 0x0000000407077810 */ /* 0x000fe20007ffe0ff */
[----:B0-----:R-:W-:-:S05]  /*0910*/  FFMA R5, R6, R10, R19 ;  /* 0x0000000a06057223 */ /* 0x001fca0000000013 */
[----:B------:R2:W-:Y:S02]  /*0920*/  STG.E desc[UR16][R2.64], R5 ;  /* 0x0000000502007986 */ /* 0x0005e4000c101910 */
.L_x_2:
[----:B------:R-:W-:-:S13]  /*0930*/  ISETP.NE.AND P0, PT, RZ, UR4, PT ;  /* 0x00000004ff007c0c */ /* 0x000fda000bf05270 */
[----:B------:R-:W-:Y:S05]  /*0940*/  @!P0 EXIT ;  /* 0x000000000000894d */ /* 0x000fea0003800000 */
[----:B------:R-:W-:-:S09]  /*0950*/  UISETP.NE.AND UP0, UPT, UR4, 0x1, UPT ;  /* 0x000000010400788c */ /* 0x000fd2000bf05270 */
[----:B------:R-:W-:Y:S05]  /*0960*/  BRA.U !UP0, `(.L_x_3) ;  /* 0x0000000108447547 */ /* 0x000fea000b800000 */
[----:B------:R-:W0:Y:S01]  /*0970*/  LDC.64 R8, c[0x0][0x380] ;  /* 0x0000e000ff087b82 */ /* 0x000e220000000a00 */
[----:B------:R-:W-:Y:S01]  /*0980*/  IADD3 R13, PT, PT, R4, R7, RZ ;  /* 0x00000007040d7210 */ /* 0x000fe20007ffe0ff */
[----:B------:R-:W-:-:S06]  /*0990*/  IMAD R15, R7, UR18, R0 ;  /* 0x00000012070f7c24 */ /* 0x000fcc000f8e0200 */
[----:B------:R-:W3:Y:S01]  /*09a0*/  LDC.64 R10, c[0x0][0x388] ;  /* 0x0000e200ff0a7b82 */ /* 0x000ee20000000a00 */
[----:B0-----:R-:W-:-:S05]  /*09b0*/  IMAD.WIDE R8, R13, 0x4, R8 ;  /* 0x000000040d087825 */ /* 0x001fca00078e0208 */
[----:B------:R-:W4:Y:S01]  /*09c0*/  LDG.E R6, desc[UR16][R8.64] ;  /* 0x0000001008067981 */ /* 0x000f22000c1e1900 */
[----:B---3--:R-:W-:-:S05]  /*09d0*/  IMAD.WIDE R10, R15, 0x4, R10 ;  /* 0x000000040f0a7825 */ /* 0x008fca00078e020a */
[----:B------:R-:W4:Y:S01]  /*09e0*/  LDG.E R12, desc[UR16][R10.64] ;  /* 0x000000100a0c7981 */ /* 0x000f22000c1e1900 */
[----:B------:R-:W-:Y:S01]  /*09f0*/  MOV R13, UR18 ;  /* 0x00000012000d7c02 */ /* 0x000fe20008000f00 */
[----:B----4-:R-:W-:-:S04]  /*0a00*/  FFMA R15, R6, R12, R5 ;  /* 0x0000000c060f7223 */ /* 0x010fc80000000005 */
[----:B------:R-:W-:Y:S01]  /*0a10*/  IMAD.WIDE.U32 R12, R13, 0x4, R10 ;  /* 0x000000040d0c7825 */ /* 0x000fe200078e000a */
[----:B------:R0:W-:Y:S04]  /*0a20*/  STG.E desc[UR16][R2.64], R15 ;  /* 0x0000000f02007986 */ /* 0x0001e8000c101910 */
[----:B------:R-:W1:Y:S04]  /*0a30*/  LDG.E R6, desc[UR16][R8.64+0x4] ;  /* 0x0000041008067981 */ /* 0x000e68000c1e1900 */
[----:B------:R-:W1:Y:S01]  /*0a40*/  LDG.E R12, desc[UR16][R12.64] ;  /* 0x000000100c0c7981 */ /* 0x000e62000c1e1900 */
[----:B------:R-:W-:Y:S01]  /*0a50*/  IADD3 R7, PT, PT, R7, 0x2, RZ ;  /* 0x0000000207077810 */ /* 0x000fe20007ffe0ff */
[----:B-12---:R-:W-:-:S05]  /*0a60*/  FFMA R5, R6, R12, R15 ;  /* 0x0000000c06057223 */ /* 0x006fca000000000f */
[----:B------:R0:W-:Y:S02]  /*0a70*/  STG.E desc[UR16][R2.64], R5 ;  /* 0x0000000502007986 */ /* 0x0001e4000c101910 */
.L_x_3:
[----:B------:R-:W-:-:S04]  /*0a80*/  ULOP3.LUT UR4, UR18, 0x1, URZ, 0xc0, !UPT ;  /* 0x0000000112047892 */ /* 0x000fc8000f8ec0ff */
[----:B------:R-:W-:-:S06]  /*0a90*/  UISETP.NE.U32.AND UP0, UPT, UR4, 0x1, UPT ;  /* 0x000000010400788c */ /* 0x000fcc000bf05070 */
[----:B------:R-:W-:-:S13]  /*0aa0*/  PLOP3.LUT P0, PT, PT, PT, UP0, 0x80, 0x8 ;  /* 0x000000000008781c */ /* 0x000fda0003f0f008 */
[----:B------:R-:W-:Y:S05]  /*0ab0*/  @P0 EXIT ;  /* 0x000000000000094d */ /* 0x000fea0003800000 */
[----:B------:R-:W3:Y:S01]  /*0ac0*/  LDC.64 R8, c[0x0][0x380] ;  /* 0x0000e000ff087b82 */ /* 0x000ee20000000a00 */
[----:B------:R-:W-:Y:S01]  /*0ad0*/  IADD3 R13, PT, PT, R4, R7, RZ ;  /* 0x00000007040d7210 */ /* 0x000fe20007ffe0ff */
[----:B0-----:R-:W-:-:S06]  /*0ae0*/  IMAD R15, R7, UR18, R0 ;  /* 0x00000012070f7c24 */ /* 0x001fcc000f8e0200 */
[----:B------:R-:W0:Y:S01]  /*0af0*/  LDC.64 R10, c[0x0][0x388] ;  /* 0x0000e200ff0a7b82 */ /* 0x000e220000000a00 */
[----:B---3--:R-:W-:-:S06]  /*0b00*/  IMAD.WIDE R6, R13, 0x4, R8 ;  /* 0x000000040d067825 */ /* 0x008fcc00078e0208 */
[----:B------:R-:W1:Y:S01]  /*0b10*/  LDG.E R6, desc[UR16][R6.64] ;  /* 0x0000001006067981 */ /* 0x000e62000c1e1900 */
[----:B0-----:R-:W-:-:S06]  /*0b20*/  IMAD.WIDE R8, R15, 0x4, R10 ;  /* 0x000000040f087825 */ /* 0x001fcc00078e020a */
[----:B------:R-:W1:Y:S02]  /*0b30*/  LDG.E R8, desc[UR16][R8.64] ;  /* 0x0000001008087981 */ /* 0x000e64000c1e1900 */
[----:B-12---:R-:W-:-:S05]  /*0b40*/  FFMA R5, R6, R8, R5 ;  /* 0x0000000806057223 */ /* 0x006fca0000000005 */
[----:B------:R-:W-:Y:S01]  /*0b50*/  STG.E desc[UR16][R2.64], R5 ;  /* 0x0000000502007986 */ /* 0x000fe2000c101910 */
[----:B------:R-:W-:Y:S05]  /*0b60*/  EXIT ;  /* 0x000000000000794d */ /* 0x000fea0003800000 */
.L_x_4:
[----:B------:R-:W-:-:S00]  /*0b70*/  BRA `(.L_x_4) ;  /* 0xfffffffc00fc7947 */ /* 0x000fc0000383ffff */
[----:B------:R-:W-:-:S00]  /*0b80*/  NOP ;  /* 0x0000000000007918 */ /* 0x000fc00000000000 */
[----:B------:R-:W-:-:S00]  /*0b90*/  NOP ;  /* 0x0000000000007918 */ /* 0x000fc00000000000 */
[----:B------:R-:W-:-:S00]  /*0ba0*/  NOP ;  /* 0x0000000000007918 */ /* 0x000fc00000000000 */
[----:B------:R-:W-:-:S00]  /*0bb0*/  NOP ;  /* 0x0000000000007918 */ /* 0x000fc00000000000 */
[----:B------:R-:W-:-:S00]  /*0bc0*/  NOP ;  /* 0x0000000000007918 */ /* 0x000fc00000000000 */
[----:B------:R-:W-:-:S00]  /*0bd0*/  NOP ;  /* 0x0000000000007918 */ /* 0x000fc00000000000 */
[----:B------:R-:W-:-:S00]  /*0be0*/  NOP ;  /* 0x0000000000007918 */ /* 0x000fc00000000000 */
[----:B------:R-:W-:-:S00]  /*0bf0*/  NOP ;  /* 0x0000000000007918 */ /* 0x000fc00000000000 */
.L_x_5:


//--------------------- .nv.shared.reserved.0     --------------------------
	.section	.nv.shared.reserved.0,"aw",@nobits
	.weak		__nv_reservedSMEM_offset_0_alias
	.size		__nv_reservedSMEM_offset_0_alias, 0, 64
	.other		__nv_reservedSMEM_offset_0_alias,@"STO_CUDA_RESERVED_SHARED STV_DEFAULT"
__nv_reservedSMEM_offset_0_alias:
	.zero		0
	.zero		64


//--------------------- .nv.constant0._Z17MatrixMulOnDevicePfS_S_i --------------------------
	.section	.nv.constant0._Z17MatrixMulOnDevicePfS_S_i,"a",@progbits
	.sectionflags	@""
	.align	4
.nv.constant0._Z17MatrixMulOnDevicePfS_S_i:
	.zero		924


//--------------------- SYMBOLS --------------------------

	.type		.nv.reservedSmem.offset0,@object
	.size		.nv.reservedSmem.offset0,0x4
